//
// Generated by NVIDIA NVVM Compiler
//
// Compiler Build ID: CL-36424714
// Cuda compilation tools, release 13.0, V13.0.88
// Based on NVVM 20.0.0
//

.version 9.0
.target sm_100
.address_size 64

	// .globl	_Z4tilePf4int2S_S0_S0_

.visible .entry _Z4tilePf4int2S_S0_S0_(
	.param .u64 .ptr .align 1 _Z4tilePf4int2S_S0_S0__param_0,
	.param .align 8 .b8 _Z4tilePf4int2S_S0_S0__param_1[8],
	.param .u64 .ptr .align 1 _Z4tilePf4int2S_S0_S0__param_2,
	.param .align 8 .b8 _Z4tilePf4int2S_S0_S0__param_3[8],
	.param .align 8 .b8 _Z4tilePf4int2S_S0_S0__param_4[8]
)
{
	.reg .pred 	%p<4>;
	.reg .b32 	%r<24>;
	.reg .b32 	%f<2>;
	.reg .b64 	%rd<9>;

	ld.param.u64 	%rd1, [_Z4tilePf4int2S_S0_S0__param_0];
	ld.param.v2.u32 	{%r8, %r9}, [_Z4tilePf4int2S_S0_S0__param_1];
	ld.param.u64 	%rd2, [_Z4tilePf4int2S_S0_S0__param_2];
	ld.param.v2.u32 	{%r4, %r5}, [_Z4tilePf4int2S_S0_S0__param_3];
	ld.param.v2.u32 	{%r6, %r7}, [_Z4tilePf4int2S_S0_S0__param_4];
	mov.u32 	%r11, %ctaid.x;
	mov.u32 	%r12, %ntid.x;
	mov.u32 	%r13, %tid.x;
	mad.lo.s32 	%r2, %r11, %r12, %r13;
	mov.u32 	%r14, %ctaid.y;
	mov.u32 	%r15, %ntid.y;
	mov.u32 	%r16, %tid.y;
	mad.lo.s32 	%r17, %r14, %r15, %r16;
	setp.le.s32 	%p1, %r8, %r2;
	setp.le.s32 	%p2, %r9, %r17;
	or.pred  	%p3, %p1, %p2;
	@%p3 bra 	$L__BB0_2;
	cvta.to.global.u64 	%rd3, %rd2;
	cvta.to.global.u64 	%rd4, %rd1;
	mad.lo.s32 	%r18, %r8, %r17, %r2;
	add.s32 	%r19, %r6, %r2;
	rem.s32 	%r20, %r19, %r4;
	add.s32 	%r21, %r7, %r17;
	rem.s32 	%r22, %r21, %r5;
	mad.lo.s32 	%r23, %r22, %r4, %r20;
	mul.wide.s32 	%rd5, %r23, 4;
	add.s64 	%rd6, %rd3, %rd5;
	ld.global.f32 	%f1, [%rd6];
	mul.wide.s32 	%rd7, %r18, 4;
	add.s64 	%rd8, %rd4, %rd7;
	st.global.f32 	[%rd8], %f1;
$L__BB0_2:
	ret;

}
	// .globl	_Z4fusePf4int2S_f
.visible .entry _Z4fusePf4int2S_f(
	.param .u64 .ptr .align 1 _Z4fusePf4int2S_f_param_0,
	.param .align 8 .b8 _Z4fusePf4int2S_f_param_1[8],
	.param .u64 .ptr .align 1 _Z4fusePf4int2S_f_param_2,
	.param .f32 _Z4fusePf4int2S_f_param_3
)
{
	.reg .pred 	%p<5>;
	.reg .b32 	%r<15>;
	.reg .b32 	%f<4>;
	.reg .b64 	%rd<9>;

	ld.param.u64 	%rd1, [_Z4fusePf4int2S_f_param_0];
	ld.param.v2.u32 	{%r2, %r3}, [_Z4fusePf4int2S_f_param_1];
	ld.param.u64 	%rd2, [_Z4fusePf4int2S_f_param_2];
	ld.param.f32 	%f2, [_Z4fusePf4int2S_f_param_3];
	mov.u32 	%r6, %ctaid.x;
	mov.u32 	%r7, %ntid.x;
	mov.u32 	%r8, %tid.x;
	mad.lo.s32 	%r9, %r6, %r7, %r8;
	mov.u32 	%r10, %ctaid.y;
	mov.u32 	%r11, %ntid.y;
	mov.u32 	%r12, %tid.y;
	mad.lo.s32 	%r13, %r10, %r11, %r12;
	mad.lo.s32 	%r1, %r2, %r13, %r9;
	setp.le.s32 	%p1, %r2, %r9;
	setp.le.s32 	%p2, %r3, %r13;
	or.pred  	%p3, %p1, %p2;
	@%p3 bra 	$L__BB1_3;
	cvta.to.global.u64 	%rd3, %rd2;
	mul.wide.s32 	%rd4, %r1, 4;
	add.s64 	%rd5, %rd3, %rd4;
	ld.global.f32 	%f3, [%rd5];
	add.f32 	%f1, %f2, %f3;
	setp.leu.f32 	%p4, %f1, 0f00000000;
	@%p4 bra 	$L__BB1_3;
	cvta.to.global.u64 	%rd6, %rd1;
	add.s64 	%rd8, %rd6, %rd4;
	st.global.f32 	[%rd8], %f1;
$L__BB1_3:
	ret;

}


// ===== COMPILED SASS (sm_100) =====

	.target	sm_100

	.elftype	@"ET_EXEC"


//--------------------- .note.nv.tkinfo           --------------------------
	.section	.note.nv.tkinfo,"",@"SHT_NOTE"
	.sectionflags	@"SHF_NOTE_NV_TKINFO"
	.tkinfo
        /*0018*/ 	.word	0x00000002
        /*0030*/ 	.string	""
        /*0030*/ 	.string	"ptxas"
        /*0030*/ 	.string	"Cuda compilation tools, release 13.0, V13.0.88"
        /*0030*/ 	.string	"Build cuda_13.0.r13.0/compiler.36424714_0"
        /*0030*/ 	.string	"-arch sm_100 -m 64 "



//--------------------- .note.nv.cuinfo           --------------------------
	.section	.note.nv.cuinfo,"",@"SHT_NOTE"
	.sectionflags	@"SHF_NOTE_NV_CUINFO"
        /*0018*/ 	.short	0x0002
        /*001a*/ 	.short	0x0064
        /*001c*/ 	.short	0x0082
	.zero		2


//--------------------- .nv.info                  --------------------------
	.section	.nv.info,"",@"SHT_CUDA_INFO"
	.align	4


	//----- nvinfo : EIATTR_REGCOUNT
	.align		4
        /*0000*/ 	.byte	0x04, 0x2f
        /*0002*/ 	.short	(.L_1 - .L_0)
	.align		4
.L_0:
        /*0004*/ 	.word	index@(_Z4tilePf4int2S_S0_S0_)
        /*0008*/ 	.word	0x00000013


	//----- nvinfo : EIATTR_FRAME_SIZE
	.align		4
.L_1:
        /*000c*/ 	.byte	0x04, 0x11
        /*000e*/ 	.short	(.L_3 - .L_2)
	.align		4
.L_2:
        /*0010*/ 	.word	index@(_Z4tilePf4int2S_S0_S0_)
        /*0014*/ 	.word	0x00000000


	//----- nvinfo : EIATTR_REGCOUNT
	.align		4
.L_3:
        /*0018*/ 	.byte	0x04, 0x2f
        /*001a*/ 	.short	(.L_5 - .L_4)
	.align		4
.L_4:
        /*001c*/ 	.word	index@(_Z4fusePf4int2S_f)
        /*0020*/ 	.word	0x0000000a


	//----- nvinfo : EIATTR_FRAME_SIZE
	.align		4
.L_5:
        /*0024*/ 	.byte	0x04, 0x11
        /*0026*/ 	.short	(.L_7 - .L_6)
	.align		4
.L_6:
        /*0028*/ 	.word	index@(_Z4fusePf4int2S_f)
        /*002c*/ 	.word	0x00000000


	//----- nvinfo : EIATTR_MIN_STACK_SIZE
	.align		4
.L_7:
        /*0030*/ 	.byte	0x04, 0x12
        /*0032*/ 	.short	(.L_9 - .L_8)
	.align		4
.L_8:
        /*0034*/ 	.word	index@(_Z4fusePf4int2S_f)
        /*0038*/ 	.word	0x00000000


	//----- nvinfo : EIATTR_MIN_STACK_SIZE
	.align		4
.L_9:
        /*003c*/ 	.byte	0x04, 0x12
        /*003e*/ 	.short	(.L_11 - .L_10)
	.align		4
.L_10:
        /*0040*/ 	.word	index@(_Z4tilePf4int2S_S0_S0_)
        /*0044*/ 	.word	0x00000000
.L_11:


//--------------------- .nv.compat                --------------------------
	.section	.nv.compat,"",@"SHT_CUDA_COMPAT_INFO"
	.align	4
        /*0000*/ 	.byte	0x02, 0x09, 0x00, 0x00, 0x02, 0x02, 0x01, 0x00, 0x02, 0x05, 0x05, 0x00, 0x03, 0x07, 0x01, 0x01
        /*0010*/ 	.byte	0x02, 0x03, 0x00, 0x00, 0x02, 0x06, 0x01, 0x00, 0x04, 0x0b, 0x08, 0x00, 0x09, 0x00, 0x00, 0x00
        /*0020*/ 	.byte	0x00, 0x00, 0x00, 0x00


//--------------------- .nv.info._Z4fusePf4int2S_f --------------------------
	.section	.nv.info._Z4fusePf4int2S_f,"",@"SHT_CUDA_INFO"
	.sectionflags	@""
	.align	4


	//----- nvinfo : EIATTR_CUDA_API_VERSION
	.align		4
        /*0000*/ 	.byte	0x04, 0x37
        /*0002*/ 	.short	(.L_13 - .L_12)
.L_12:
        /*0004*/ 	.word	0x00000082


	//----- nvinfo : EIATTR_KPARAM_INFO
	.align		4
.L_13:
        /*0008*/ 	.byte	0x04, 0x17
        /*000a*/ 	.short	(.L_15 - .L_14)
.L_14:
        /*000c*/ 	.word	0x00000000
        /*0010*/ 	.short	0x0003
        /*0012*/ 	.short	0x0018
        /*0014*/ 	.byte	0x00, 0xf0, 0x11, 0x00


	//----- nvinfo : EIATTR_KPARAM_INFO
	.align		4
.L_15:
        /*0018*/ 	.byte	0x04, 0x17
        /*001a*/ 	.short	(.L_17 - .L_16)
.L_16:
        /*001c*/ 	.word	0x00000000
        /*0020*/ 	.short	0x0002
        /*0022*/ 	.short	0x0010
        /*0024*/ 	.byte	0x00, 0xf5, 0x21, 0x00


	//----- nvinfo : EIATTR_KPARAM_INFO
	.align		4
.L_17:
        /*0028*/ 	.byte	0x04, 0x17
        /*002a*/ 	.short	(.L_19 - .L_18)
.L_18:
        /*002c*/ 	.word	0x00000000
        /*0030*/ 	.short	0x0001
        /*0032*/ 	.short	0x0008
        /*0034*/ 	.byte	0x00, 0xf0, 0x21, 0x00


	//----- nvinfo : EIATTR_KPARAM_INFO
	.align		4
.L_19:
        /*0038*/ 	.byte	0x04, 0x17
        /*003a*/ 	.short	(.L_21 - .L_20)
.L_20:
        /*003c*/ 	.word	0x00000000
        /*0040*/ 	.short	0x0000
        /*0042*/ 	.short	0x0000
        /*0044*/ 	.byte	0x00, 0xf5, 0x21, 0x00


	//----- nvinfo : EIATTR_SPARSE_MMA_MASK
	.align		4
.L_21:
        /*0048*/ 	.byte	0x03, 0x50
        /*004a*/ 	.short	0x0000


	//----- nvinfo : EIATTR_MAXREG_COUNT
	.align		4
        /*004c*/ 	.byte	0x03, 0x1b
        /*004e*/ 	.short	0x00ff


	//----- nvinfo : EIATTR_MERCURY_ISA_VERSION
	.align		4
        /*0050*/ 	.byte	0x03, 0x5f
        /*0052*/ 	.short	0x0101


	//----- nvinfo : EIATTR_VRC_CTA_INIT_COUNT
	.align		4
        /*0054*/ 	.byte	0x02, 0x4a
	.zero		1
	.zero		1


	//----- nvinfo : EIATTR_EXIT_INSTR_OFFSETS
	.align		4
        /*0058*/ 	.byte	0x04, 0x1c
        /*005a*/ 	.short	(.L_23 - .L_22)


	//   ....[0]....
.L_22:
        /*005c*/ 	.word	0x000000d0


	//   ....[1]....
        /*0060*/ 	.word	0x00000150


	//   ....[2]....
        /*0064*/ 	.word	0x00000190


	//----- nvinfo : EIATTR_CBANK_PARAM_SIZE
	.align		4
.L_23:
        /*0068*/ 	.byte	0x03, 0x19
        /*006a*/ 	.short	0x001c


	//----- nvinfo : EIATTR_PARAM_CBANK
	.align		4
        /*006c*/ 	.byte	0x04, 0x0a
        /*006e*/ 	.short	(.L_25 - .L_24)
	.align		4
.L_24:
        /*0070*/ 	.word	index@(.nv.constant0._Z4fusePf4int2S_f)
        /*0074*/ 	.short	0x0380
        /*0076*/ 	.short	0x001c


	//----- nvinfo : EIATTR_SW_WAR
	.align		4
.L_25:
        /*0078*/ 	.byte	0x04, 0x36
        /*007a*/ 	.short	(.L_27 - .L_26)
.L_26:
        /*007c*/ 	.word	0x00000008
.L_27:


//--------------------- .nv.info._Z4tilePf4int2S_S0_S0_ --------------------------
	.section	.nv.info._Z4tilePf4int2S_S0_S0_,"",@"SHT_CUDA_INFO"
	.sectionflags	@""
	.align	4


	//----- nvinfo : EIATTR_CUDA_API_VERSION
	.align		4
        /*0000*/ 	.byte	0x04, 0x37
        /*0002*/ 	.short	(.L_29 - .L_28)
.L_28:
        /*0004*/ 	.word	0x00000082


	//----- nvinfo : EIATTR_KPARAM_INFO
	.align		4
.L_29:
        /*0008*/ 	.byte	0x04, 0x17
        /*000a*/ 	.short	(.L_31 - .L_30)
.L_30:
        /*000c*/ 	.word	0x00000000
        /*0010*/ 	.short	0x0004
        /*0012*/ 	.short	0x0020
        /*0014*/ 	.byte	0x00, 0xf0, 0x21, 0x00


	//----- nvinfo : EIATTR_KPARAM_INFO
	.align		4
.L_31:
        /*0018*/ 	.byte	0x04, 0x17
        /*001a*/ 	.short	(.L_33 - .L_32)
.L_32:
        /*001c*/ 	.word	0x00000000
        /*0020*/ 	.short	0x0003
        /*0022*/ 	.short	0x0018
        /*0024*/ 	.byte	0x00, 0xf0, 0x21, 0x00


	//----- nvinfo : EIATTR_KPARAM_INFO
	.align		4
.L_33:
        /*0028*/ 	.byte	0x04, 0x17
        /*002a*/ 	.short	(.L_35 - .L_34)
.L_34:
        /*002c*/ 	.word	0x00000000
        /*0030*/ 	.short	0x0002
        /*0032*/ 	.short	0x0010
        /*0034*/ 	.byte	0x00, 0xf5, 0x21, 0x00


	//----- nvinfo : EIATTR_KPARAM_INFO
	.align		4
.L_35:
        /*0038*/ 	.byte	0x04, 0x17
        /*003a*/ 	.short	(.L_37 - .L_36)
.L_36:
        /*003c*/ 	.word	0x00000000
        /*0040*/ 	.short	0x0001
        /*0042*/ 	.short	0x0008
        /*0044*/ 	.byte	0x00, 0xf0, 0x21, 0x00


	//----- nvinfo : EIATTR_KPARAM_INFO
	.align		4
.L_37:
        /*0048*/ 	.byte	0x04, 0x17
        /*004a*/ 	.short	(.L_39 - .L_38)
.L_38:
        /*004c*/ 	.word	0x00000000
        /*0050*/ 	.short	0x0000
        /*0052*/ 	.short	0x0000
        /*0054*/ 	.byte	0x00, 0xf5, 0x21, 0x00


	//----- nvinfo : EIATTR_SPARSE_MMA_MASK
	.align		4
.L_39:
        /*0058*/ 	.byte	0x03, 0x50
        /*005a*/ 	.short	0x0000


	//----- nvinfo : EIATTR_MAXREG_COUNT
	.align		4
        /*005c*/ 	.byte	0x03, 0x1b
        /*005e*/ 	.short	0x00ff


	//----- nvinfo : EIATTR_MERCURY_ISA_VERSION
	.align		4
        /*0060*/ 	.byte	0x03, 0x5f
        /*0062*/ 	.short	0x0101


	//----- nvinfo : EIATTR_VRC_CTA_INIT_COUNT
	.align		4
        /*0064*/ 	.byte	0x02, 0x4a
	.zero		1
	.zero		1


	//----- nvinfo : EIATTR_EXIT_INSTR_OFFSETS
	.align		4
        /*0068*/ 	.byte	0x04, 0x1c
        /*006a*/ 	.short	(.L_41 - .L_40)


	//   ....[0]....
.L_40:
        /*006c*/ 	.word	0x000000c0


	//   ....[1]....
        /*0070*/ 	.word	0x00000480


	//----- nvinfo : EIATTR_CBANK_PARAM_SIZE
	.align		4
.L_41:
        /*0074*/ 	.byte	0x03, 0x19
        /*0076*/ 	.short	0x0028


	//----- nvinfo : EIATTR_PARAM_CBANK
	.align		4
        /*0078*/ 	.byte	0x04, 0x0a
        /*007a*/ 	.short	(.L_43 - .L_42)
	.align		4
.L_42:
        /*007c*/ 	.word	index@(.nv.constant0._Z4tilePf4int2S_S0_S0_)
        /*0080*/ 	.short	0x0380
        /*0082*/ 	.short	0x0028


	//----- nvinfo : EIATTR_SW_WAR
	.align		4
.L_43:
        /*0084*/ 	.byte	0x04, 0x36
        /*0086*/ 	.short	(.L_45 - .L_44)
.L_44:
        /*0088*/ 	.word	0x00000008
.L_45:


//--------------------- .nv.callgraph             --------------------------
	.section	.nv.callgraph,"",@"SHT_CUDA_CALLGRAPH"
	.align	4
	.sectionentsize	8
	.align		4
        /*0000*/ 	.word	0x00000000
	.align		4
        /*0004*/ 	.word	0xffffffff
	.align		4
        /*0008*/ 	.word	0x00000000
	.align		4
        /*000c*/ 	.word	0xfffffffe
	.align		4
        /*0010*/ 	.word	0x00000000
	.align		4
        /*0014*/ 	.word	0xfffffffd
	.align		4
        /*0018*/ 	.word	0x00000000
	.align		4
        /*001c*/ 	.word	0xfffffffc


//--------------------- .text._Z4fusePf4int2S_f   --------------------------
	.section	.text._Z4fusePf4int2S_f,"ax",@progbits
	.align	128
        .global         _Z4fusePf4int2S_f
        .type           _Z4fusePf4int2S_f,@function
        .size           _Z4fusePf4int2S_f,(.L_x_2 - _Z4fusePf4int2S_f)
        .other          _Z4fusePf4int2S_f,@"STO_CUDA_ENTRY STV_DEFAULT"
_Z4fusePf4int2S_f:
.text._Z4fusePf4int2S_f:
[----:B------:R-:W-:Y:S01]  /*0000*/  LDC R1, c[0x0][0x37c] ;  /* 0x0000df00ff017b82 */ /* 0x000fe20000000800 */
[----:B------:R-:W0:Y:S07]  /*0010*/  S2R R2, SR_TID.Y ;  /* 0x0000000000027919 */ /* 0x000e2e0000002200 */
[----:B------:R-:W1:Y:S01]  /*0020*/  LDC R0, c[0x0][0x360] ;  /* 0x0000d800ff007b82 */ /* 0x000e620000000800 */
[----:B------:R-:W2:Y:S01]  /*0030*/  LDCU.64 UR6, c[0x0][0x388] ;  /* 0x00007100ff0677ac */ /* 0x000ea20008000a00 */
[----:B------:R-:W1:Y:S06]  /*0040*/  S2R R5, SR_TID.X ;  /* 0x0000000000057919 */ /* 0x000e6c0000002100 */
[----:B------:R-:W0:Y:S08]  /*0050*/  S2UR UR5, SR_CTAID.Y ;  /* 0x00000000000579c3 */ /* 0x000e300000002600 */
[----:B------:R-:W0:Y:S08]  /*0060*/  LDC R3, c[0x0][0x364] ;  /* 0x0000d900ff037b82 */ /* 0x000e300000000800 */
[----:B------:R-:W1:Y:S01]  /*0070*/  S2UR UR4, SR_CTAID.X ;  /* 0x00000000000479c3 */ /* 0x000e620000002500 */
[----:B0-----:R-:W-:-:S05]  /*0080*/  IMAD R3, R3, UR5, R2 ;  /* 0x0000000503037c24 */ /* 0x001fca000f8e0202 */
[----:B--2---:R-:W-:Y:S01]  /*0090*/  ISETP.GE.AND P0, PT, R3, UR7, PT ;  /* 0x0000000703007c0c */ /* 0x004fe2000bf06270 */
[----:B-1----:R-:W-:-:S04]  /*00a0*/  IMAD R0, R0, UR4, R5 ;  /* 0x0000000400007c24 */ /* 0x002fc8000f8e0205 */
[----:B------:R-:W-:Y:S01]  /*00b0*/  IMAD R5, R3, UR6, R0 ;  /* 0x0000000603057c24 */ /* 0x000fe2000f8e0200 */
[----:B------:R-:W-:-:S13]  /*00c0*/  ISETP.GE.OR P0, PT, R0, UR6, P0 ;  /* 0x0000000600007c0c */ /* 0x000fda0008706670 */
[----:B------:R-:W-:Y:S05]  /*00d0*/  @P0 EXIT ;  /* 0x000000000000094d */ /* 0x000fea0003800000 */
[----:B------:R-:W0:Y:S01]  /*00e0*/  LDC.64 R2, c[0x0][0x390] ;  /* 0x0000e400ff027b82 */ /* 0x000e220000000a00 */
[----:B------:R-:W1:Y:S01]  /*00f0*/  LDCU.64 UR4, c[0x0][0x358] ;  /* 0x00006b00ff0477ac */ /* 0x000e620008000a00 */
[----:B------:R-:W2:Y:S01]  /*0100*/  LDCU UR6, c[0x0][0x398] ;  /* 0x00007300ff0677ac */ /* 0x000ea20008000800 */
[----:B0-----:R-:W-:-:S06]  /*0110*/  IMAD.WIDE R2, R5, 0x4, R2 ;  /* 0x0000000405027825 */ /* 0x001fcc00078e0202 */
[----:B-1----:R-:W2:Y:S02]  /*0120*/  LDG.E R2, desc[UR4][R2.64] ;  /* 0x0000000402027981 */ /* 0x002ea4000c1e1900 */
[C---:B--2---:R-:W-:Y:S01]  /*0130*/  FSETP.GT.AND P0, PT, R2.reuse, -UR6, PT ;  /* 0x8000000602007c0b */ /* 0x044fe2000bf04000 */
[----:B------:R-:W-:-:S12]  /*0140*/  FADD R7, R2, UR6 ;  /* 0x0000000602077e21 */ /* 0x000fd80008000000 */
[----:B------:R-:W-:Y:S05]  /*0150*/  @!P0 EXIT ;  /* 0x000000000000894d */ /* 0x000fea0003800000 */
[----:B------:R-:W0:Y:S02]  /*0160*/  LDC.64 R2, c[0x0][0x380] ;  /* 0x0000e000ff027b82 */ /* 0x000e240000000a00 */
[----:B0-----:R-:W-:-:S05]  /*0170*/  IMAD.WIDE R2, R5, 0x4, R2 ;  /* 0x0000000405027825 */ /* 0x001fca00078e0202 */
[----:B------:R-:W-:Y:S01]  /*0180*/  STG.E desc[UR4][R2.64], R7 ;  /* 0x0000000702007986 */ /* 0x000fe2000c101904 */
[----:B------:R-:W-:Y:S05]  /*0190*/  EXIT ;  /* 0x000000000000794d */ /* 0x000fea0003800000 */
.L_x_0:
[----:B------:R-:W-:-:S00]  /*01a0*/  BRA `(.L_x_0) ;  /* 0xfffffffc00fc7947 */ /* 0x000fc0000383ffff */
[----:B------:R-:W-:-:S00]  /*01b0*/  NOP ;  /* 0x0000000000007918 */ /* 0x000fc00000000000 */
        /* <DEDUP_REMOVED lines=12> */
.L_x_2:


//--------------------- .text._Z4tilePf4int2S_S0_S0_ --------------------------
	.section	.text._Z4tilePf4int2S_S0_S0_,"ax",@progbits
	.align	128
        .global         _Z4tilePf4int2S_S0_S0_
        .type           _Z4tilePf4int2S_S0_S0_,@function
        .size           _Z4tilePf4int2S_S0_S0_,(.L_x_3 - _Z4tilePf4int2S_S0_S0_)
        .other          _Z4tilePf4int2S_S0_S0_,@"STO_CUDA_ENTRY STV_DEFAULT"
_Z4tilePf4int2S_S0_S0_:
.text._Z4tilePf4int2S_S0_S0_:
        /* <DEDUP_REMOVED lines=10> */
[----:B-1----:R-:W-:-:S05]  /*00a0*/  IMAD R0, R0, UR4, R5 ;  /* 0x0000000400007c24 */ /* 0x002fca000f8e0205 */
[----:B------:R-:W-:-:S13]  /*00b0*/  ISETP.GE.OR P0, PT, R0, UR6, P0 ;  /* 0x0000000600007c0c */ /* 0x000fda0008706670 */
[----:B------:R-:W-:Y:S05]  /*00c0*/  @P0 EXIT ;  /* 0x000000000000094d */ /* 0x000fea0003800000 */
[----:B------:R-:W0:Y:S01]  /*00d0*/  LDC R12, c[0x0][0x39c] ;  /* 0x0000e700ff0c7b82 */ /* 0x000e220000000800 */
[----:B------:R-:W1:Y:S01]  /*00e0*/  LDCU UR5, c[0x0][0x3a4] ;  /* 0x00007480ff0577ac */ /* 0x000e620008000800 */
[----:B------:R-:W2:Y:S06]  /*00f0*/  LDCU UR4, c[0x0][0x3a0] ;  /* 0x00007400ff0477ac */ /* 0x000eac0008000800 */
[----:B------:R-:W3:Y:S01]  /*0100*/  LDC R2, c[0x0][0x398] ;  /* 0x0000e600ff027b82 */ /* 0x000ee20000000800 */
[----:B0-----:R-:W-:Y:S02]  /*0110*/  IABS R5, R12 ;  /* 0x0000000c00057213 */ /* 0x001fe40000000000 */
[----:B------:R-:W-:-:S02]  /*0120*/  ISETP.NE.AND P4, PT, R12, RZ, PT ;  /* 0x000000ff0c00720c */ /* 0x000fc40003f85270 */
[----:B------:R-:W0:Y:S01]  /*0130*/  I2F.RP R11, R5 ;  /* 0x00000005000b7306 */ /* 0x000e220000209400 */
[----:B---3--:R-:W-:-:S07]  /*0140*/  IABS R4, R2 ;  /* 0x0000000200047213 */ /* 0x008fce0000000000 */
[----:B------:R-:W3:Y:S08]  /*0150*/  I2F.RP R10, R4 ;  /* 0x00000004000a7306 */ /* 0x000ef00000209400 */
[----:B0-----:R-:W0:Y:S08]  /*0160*/  MUFU.RCP R11, R11 ;  /* 0x0000000b000b7308 */ /* 0x001e300000001000 */
[----:B---3--:R-:W3:Y:S01]  /*0170*/  MUFU.RCP R10, R10 ;  /* 0x0000000a000a7308 */ /* 0x008ee20000001000 */
[----:B0-----:R-:W-:Y:S01]  /*0180*/  VIADD R8, R11, 0xffffffe ;  /* 0x0ffffffe0b087836 */ /* 0x001fe20000000000 */
[----:B-1----:R-:W-:-:S06]  /*0190*/  IADD3 R11, PT, PT, R3, UR5, RZ ;  /* 0x00000005030b7c10 */ /* 0x002fcc000fffe0ff */
[----:B------:R0:W1:Y:S01]  /*01a0*/  F2I.FTZ.U32.TRUNC.NTZ R9, R8 ;  /* 0x0000000800097305 */ /* 0x000062000021f000 */
[----:B------:R-:W-:Y:S01]  /*01b0*/  IABS R16, R11 ;  /* 0x0000000b00107213 */ /* 0x000fe20000000000 */
[----:B---3--:R-:W-:Y:S02]  /*01c0*/  VIADD R6, R10, 0xffffffe ;  /* 0x0ffffffe0a067836 */ /* 0x008fe40000000000 */
[----:B--2---:R-:W-:Y:S01]  /*01d0*/  VIADD R10, R0, UR4 ;  /* 0x00000004000a7c36 */ /* 0x004fe20008000000 */
[----:B------:R-:W2:Y:S03]  /*01e0*/  LDCU.64 UR4, c[0x0][0x358] ;  /* 0x00006b00ff0477ac */ /* 0x000ea60008000a00 */
[----:B------:R3:W4:Y:S01]  /*01f0*/  F2I.FTZ.U32.TRUNC.NTZ R7, R6 ;  /* 0x0000000600077305 */ /* 0x000722000021f000 */
[----:B0-----:R-:W-:Y:S01]  /*0200*/  HFMA2 R8, -RZ, RZ, 0, 0 ;  /* 0x00000000ff087431 */ /* 0x001fe200000001ff */
[----:B------:R-:W-:-:S02]  /*0210*/  ISETP.GE.AND P2, PT, R10, RZ, PT ;  /* 0x000000ff0a00720c */ /* 0x000fc40003f46270 */
[----:B-1----:R-:W-:Y:S02]  /*0220*/  IADD3 R14, PT, PT, RZ, -R9, RZ ;  /* 0x80000009ff0e7210 */ /* 0x002fe40007ffe0ff */
[----:B---3--:R-:W-:-:S03]  /*0230*/  MOV R6, RZ ;  /* 0x000000ff00067202 */ /* 0x008fc60000000f00 */
[----:B------:R-:W-:Y:S01]  /*0240*/  IMAD R13, R14, R5, RZ ;  /* 0x000000050e0d7224 */ /* 0x000fe200078e02ff */
[----:B------:R-:W-:Y:S01]  /*0250*/  IABS R14, R10 ;  /* 0x0000000a000e7213 */ /* 0x000fe20000000000 */
[----:B----4-:R-:W-:Y:S02]  /*0260*/  IMAD.MOV R15, RZ, RZ, -R7 ;  /* 0x000000ffff0f7224 */ /* 0x010fe400078e0a07 */
[----:B------:R-:W-:-:S04]  /*0270*/  IMAD.HI.U32 R8, R9, R13, R8 ;  /* 0x0000000d09087227 */ /* 0x000fc800078e0008 */
[----:B------:R-:W-:Y:S02]  /*0280*/  IMAD.MOV.U32 R13, RZ, RZ, R16 ;  /* 0x000000ffff0d7224 */ /* 0x000fe400078e0010 */
[----:B------:R-:W-:Y:S02]  /*0290*/  IMAD R9, R15, R4, RZ ;  /* 0x000000040f097224 */ /* 0x000fe400078e02ff */
[----:B------:R-:W-:-:S04]  /*02a0*/  IMAD.HI.U32 R8, R8, R13, RZ ;  /* 0x0000000d08087227 */ /* 0x000fc800078e00ff */
[----:B------:R-:W-:Y:S01]  /*02b0*/  IMAD.HI.U32 R6, R7, R9, R6 ;  /* 0x0000000907067227 */ /* 0x000fe200078e0006 */
[----:B------:R-:W-:-:S03]  /*02c0*/  IADD3 R8, PT, PT, -R8, RZ, RZ ;  /* 0x000000ff08087210 */ /* 0x000fc60007ffe1ff */
[----:B------:R-:W-:Y:S02]  /*02d0*/  IMAD.MOV.U32 R9, RZ, RZ, R14 ;  /* 0x000000ffff097224 */ /* 0x000fe400078e000e */
[----:B------:R-:W-:Y:S02]  /*02e0*/  IMAD R8, R5, R8, R13 ;  /* 0x0000000805087224 */ /* 0x000fe400078e020d */
[----:B------:R-:W-:-:S03]  /*02f0*/  IMAD.HI.U32 R6, R6, R9, RZ ;  /* 0x0000000906067227 */ /* 0x000fc600078e00ff */
[----:B------:R-:W-:Y:S01]  /*0300*/  ISETP.GT.U32.AND P1, PT, R5, R8, PT ;  /* 0x000000080500720c */ /* 0x000fe20003f24070 */
[----:B------:R-:W-:-:S04]  /*0310*/  IMAD.MOV R6, RZ, RZ, -R6 ;  /* 0x000000ffff067224 */ /* 0x000fc800078e0a06 */
[C---:B------:R-:W-:Y:S02]  /*0320*/  IMAD R9, R4.reuse, R6, R9 ;  /* 0x0000000604097224 */ /* 0x040fe400078e0209 */
[----:B------:R-:W0:Y:S03]  /*0330*/  LDC.64 R6, c[0x0][0x390] ;  /* 0x0000e400ff067b82 */ /* 0x000e260000000a00 */
[----:B------:R-:W-:-:S03]  /*0340*/  ISETP.GT.U32.AND P0, PT, R4, R9, PT ;  /* 0x000000090400720c */ /* 0x000fc60003f04070 */
[----:B------:R-:W-:Y:S02]  /*0350*/  @!P1 IADD3 R8, PT, PT, R8, -R5, RZ ;  /* 0x8000000508089210 */ /* 0x000fe40007ffe0ff */
[----:B------:R-:W-:Y:S02]  /*0360*/  ISETP.GE.AND P1, PT, R11, RZ, PT ;  /* 0x000000ff0b00720c */ /* 0x000fe40003f26270 */
[----:B------:R-:W-:-:S06]  /*0370*/  ISETP.GT.U32.AND P3, PT, R5, R8, PT ;  /* 0x000000080500720c */ /* 0x000fcc0003f64070 */
[----:B------:R-:W-:-:S05]  /*0380*/  @!P0 IMAD.IADD R9, R9, 0x1, -R4 ;  /* 0x0000000109098824 */ /* 0x000fca00078e0a04 */
[----:B------:R-:W-:Y:S02]  /*0390*/  ISETP.GT.U32.AND P0, PT, R4, R9, PT ;  /* 0x000000090400720c */ /* 0x000fe40003f04070 */
[----:B------:R-:W-:Y:S02]  /*03a0*/  @!P3 IADD3 R8, PT, PT, R8, -R5, RZ ;  /* 0x800000050808b210 */ /* 0x000fe40007ffe0ff */
[----:B------:R-:W-:Y:S02]  /*03b0*/  ISETP.NE.AND P3, PT, R2, RZ, PT ;  /* 0x000000ff0200720c */ /* 0x000fe40003f65270 */
[----:B------:R-:W-:Y:S02]  /*03c0*/  @!P1 IADD3 R8, PT, PT, -R8, RZ, RZ ;  /* 0x000000ff08089210 */ /* 0x000fe40007ffe1ff */
[----:B------:R-:W-:-:S05]  /*03d0*/  @!P4 LOP3.LUT R8, RZ, R12, RZ, 0x33, !PT ;  /* 0x0000000cff08c212 */ /* 0x000fca00078e33ff */
[----:B------:R-:W-:-:S04]  /*03e0*/  @!P0 IMAD.IADD R9, R9, 0x1, -R4 ;  /* 0x0000000109098824 */ /* 0x000fc800078e0a04 */
[----:B------:R-:W-:Y:S01]  /*03f0*/  @!P2 IMAD.MOV R9, RZ, RZ, -R9 ;  /* 0x000000ffff09a224 */ /* 0x000fe200078e0a09 */
[----:B------:R-:W-:-:S05]  /*0400*/  @!P3 LOP3.LUT R9, RZ, R2, RZ, 0x33, !PT ;  /* 0x00000002ff09b212 */ /* 0x000fca00078e33ff */
[----:B------:R-:W-:-:S04]  /*0410*/  IMAD R5, R8, R2, R9 ;  /* 0x0000000208057224 */ /* 0x000fc800078e0209 */
[----:B0-----:R-:W-:Y:S02]  /*0420*/  IMAD.WIDE R4, R5, 0x4, R6 ;  /* 0x0000000405047825 */ /* 0x001fe400078e0206 */
[----:B------:R-:W0:Y:S04]  /*0430*/  LDC.64 R6, c[0x0][0x380] ;  /* 0x0000e000ff067b82 */ /* 0x000e280000000a00 */
[----:B--2---:R-:W2:Y:S01]  /*0440*/  LDG.E R5, desc[UR4][R4.64] ;  /* 0x0000000404057981 */ /* 0x004ea2000c1e1900 */
[----:B------:R-:W-:-:S04]  /*0450*/  IMAD R3, R3, UR6, R0 ;  /* 0x0000000603037c24 */ /* 0x000fc8000f8e0200 */
[----:B0-----:R-:W-:-:S05]  /*0460*/  IMAD.WIDE R2, R3, 0x4, R6 ;  /* 0x0000000403027825 */ /* 0x001fca00078e0206 */
[----:B--2---:R-:W-:Y:S01]  /*0470*/  STG.E desc[UR4][R2.64], R5 ;  /* 0x0000000502007986 */ /* 0x004fe2000c101904 */
[----:B------:R-:W-:Y:S05]  /*0480*/  EXIT ;  /* 0x000000000000794d */ /* 0x000fea0003800000 */
.L_x_1:
        /* <DEDUP_REMOVED lines=15> */
.L_x_3:


//--------------------- .nv.shared.reserved.0     --------------------------
	.section	.nv.shared.reserved.0,"aw",@nobits
	.weak		__nv_reservedSMEM_offset_0_alias
	.size		__nv_reservedSMEM_offset_0_alias, 0, 64
	.other		__nv_reservedSMEM_offset_0_alias,@"STO_CUDA_RESERVED_SHARED STV_DEFAULT"
__nv_reservedSMEM_offset_0_alias:
	.zero		0
	.zero		64


//--------------------- .nv.constant0._Z4fusePf4int2S_f --------------------------
	.section	.nv.constant0._Z4fusePf4int2S_f,"a",@progbits
	.sectionflags	@""
	.align	4
.nv.constant0._Z4fusePf4int2S_f:
	.zero		924


//--------------------- .nv.constant0._Z4tilePf4int2S_S0_S0_ --------------------------
	.section	.nv.constant0._Z4tilePf4int2S_S0_S0_,"a",@progbits
	.sectionflags	@""
	.align	4
.nv.constant0._Z4tilePf4int2S_S0_S0_:
	.zero		936


//--------------------- SYMBOLS --------------------------

	.type		.nv.reservedSmem.offset0,@object
	.size		.nv.reservedSmem.offset0,0x4
